	.headerflags	@"EF_CUDA_TEXMODE_UNIFIED EF_CUDA_64BIT_ADDRESS EF_CUDA_ACCELERATORS EF_CUDA_SM90 EF_CUDA_VIRTUAL_SM(EF_CUDA_SM90)"
	.elftype	@"ET_EXEC"


//--------------------- .nv.info                  --------------------------
	.section	.nv.info,"",@"SHT_CUDA_INFO"
	.align	4


	//----- nvinfo : EIATTR_REGCOUNT
	.align		4
        /*0000*/ 	.byte	0x04, 0x2f
        /*0002*/ 	.short	(.L_3 - .L_2)
	.align		4
.L_2:
        /*0004*/ 	.word	index@(triton_poi_fused__native_batch_norm_legit_no_training_add_convolution_elu_10)
        /*0008*/ 	.word	0x0000001a


	//----- nvinfo : EIATTR_MIN_STACK_SIZE
	.align		4
.L_3:
        /*000c*/ 	.byte	0x04, 0x12
        /*000e*/ 	.short	(.L_5 - .L_4)
	.align		4
.L_4:
        /*0010*/ 	.word	index@(triton_poi_fused__native_batch_norm_legit_no_training_add_convolution_elu_10)
        /*0014*/ 	.word	0x00000000


	//----- nvinfo : EIATTR_FRAME_SIZE
	.align		4
.L_5:
        /*0018*/ 	.byte	0x04, 0x11
        /*001a*/ 	.short	(.L_7 - .L_6)
	.align		4
.L_6:
        /*001c*/ 	.word	index@(triton_poi_fused__native_batch_norm_legit_no_training_add_convolution_elu_10)
        /*0020*/ 	.word	0x00000000


	//----- nvinfo : EIATTR_MIN_STACK_SIZE
	.align		4
.L_7:
        /*0024*/ 	.byte	0x04, 0x12
        /*0026*/ 	.short	(.L_9 - .L_8)
	.align		4
.L_8:
        /*0028*/ 	.word	index@(triton_poi_fused__native_batch_norm_legit_no_training_add_convolution_elu_10)
        /*002c*/ 	.word	0x00000000
.L_9:


//--------------------- .nv.info.triton_poi_fused__native_batch_norm_legit_no_training_add_convolution_elu_10 --------------------------
	.section	.nv.info.triton_poi_fused__native_batch_norm_legit_no_training_add_convolution_elu_10,"",@"SHT_CUDA_INFO"
	.sectionflags	@""
	.align	4


	//----- nvinfo : EIATTR_CUDA_API_VERSION
	.align		4
        /*0000*/ 	.byte	0x04, 0x37
        /*0002*/ 	.short	(.L_11 - .L_10)
.L_10:
        /*0004*/ 	.word	0x0000007c


	//----- nvinfo : EIATTR_KPARAM_INFO
	.align		4
.L_11:
        /*0008*/ 	.byte	0x04, 0x17
        /*000a*/ 	.short	(.L_13 - .L_12)
.L_12:
        /*000c*/ 	.word	0x00000000
        /*0010*/ 	.short	0x0008
        /*0012*/ 	.short	0x0040
        /*0014*/ 	.byte	0x00, 0xf0, 0x11, 0x00


	//----- nvinfo : EIATTR_KPARAM_INFO
	.align		4
.L_13:
        /*0018*/ 	.byte	0x04, 0x17
        /*001a*/ 	.short	(.L_15 - .L_14)
.L_14:
        /*001c*/ 	.word	0x00000000
        /*0020*/ 	.short	0x0007
        /*0022*/ 	.short	0x0038
        /*0024*/ 	.byte	0x00, 0xf4, 0x21, 0x00


	//----- nvinfo : EIATTR_KPARAM_INFO
	.align		4
.L_15:
        /*0028*/ 	.byte	0x04, 0x17
        /*002a*/ 	.short	(.L_17 - .L_16)
.L_16:
        /*002c*/ 	.word	0x00000000
        /*0030*/ 	.short	0x0006
        /*0032*/ 	.short	0x0030
        /*0034*/ 	.byte	0x00, 0xf4, 0x21, 0x00


	//----- nvinfo : EIATTR_KPARAM_INFO
	.align		4
.L_17:
        /*0038*/ 	.byte	0x04, 0x17
        /*003a*/ 	.short	(.L_19 - .L_18)
.L_18:
        /*003c*/ 	.word	0x00000000
        /*0040*/ 	.short	0x0005
        /*0042*/ 	.short	0x0028
        /*0044*/ 	.byte	0x00, 0xf4, 0x21, 0x00


	//----- nvinfo : EIATTR_KPARAM_INFO
	.align		4
.L_19:
        /*0048*/ 	.byte	0x04, 0x17
        /*004a*/ 	.short	(.L_21 - .L_20)
.L_20:
        /*004c*/ 	.word	0x00000000
        /*0050*/ 	.short	0x0004
        /*0052*/ 	.short	0x0020
        /*0054*/ 	.byte	0x00, 0xf4, 0x21, 0x00


	//----- nvinfo : EIATTR_KPARAM_INFO
	.align		4
.L_21:
        /*0058*/ 	.byte	0x04, 0x17
        /*005a*/ 	.short	(.L_23 - .L_22)
.L_22:
        /*005c*/ 	.word	0x00000000
        /*0060*/ 	.short	0x0003
        /*0062*/ 	.short	0x0018
        /*0064*/ 	.byte	0x00, 0xf4, 0x21, 0x00


	//----- nvinfo : EIATTR_KPARAM_INFO
	.align		4
.L_23:
        /*0068*/ 	.byte	0x04, 0x17
        /*006a*/ 	.short	(.L_25 - .L_24)
.L_24:
        /*006c*/ 	.word	0x00000000
        /*0070*/ 	.short	0x0002
        /*0072*/ 	.short	0x0010
        /*0074*/ 	.byte	0x00, 0xf4, 0x21, 0x00


	//----- nvinfo : EIATTR_KPARAM_INFO
	.align		4
.L_25:
        /*0078*/ 	.byte	0x04, 0x17
        /*007a*/ 	.short	(.L_27 - .L_26)
.L_26:
        /*007c*/ 	.word	0x00000000
        /*0080*/ 	.short	0x0001
        /*0082*/ 	.short	0x0008
        /*0084*/ 	.byte	0x00, 0xf4, 0x21, 0x00


	//----- nvinfo : EIATTR_KPARAM_INFO
	.align		4
.L_27:
        /*0088*/ 	.byte	0x04, 0x17
        /*008a*/ 	.short	(.L_29 - .L_28)
.L_28:
        /*008c*/ 	.word	0x00000000
        /*0090*/ 	.short	0x0000
        /*0092*/ 	.short	0x0000
        /*0094*/ 	.byte	0x00, 0xf4, 0x21, 0x00


	//----- nvinfo : EIATTR_SPARSE_MMA_MASK
	.align		4
.L_29:
        /*0098*/ 	.byte	0x03, 0x50
        /*009a*/ 	.short	0x0000


	//----- nvinfo : EIATTR_MAXREG_COUNT
	.align		4
        /*009c*/ 	.byte	0x03, 0x1b
        /*009e*/ 	.short	0x00ff


	//----- nvinfo : EIATTR_EXIT_INSTR_OFFSETS
	.align		4
        /*00a0*/ 	.byte	0x04, 0x1c
        /*00a2*/ 	.short	(.L_31 - .L_30)


	//   ....[0]....
.L_30:
        /*00a4*/ 	.word	0x00000a90


	//----- nvinfo : EIATTR_REQNTID
	.align		4
.L_31:
        /*00a8*/ 	.byte	0x04, 0x10
        /*00aa*/ 	.short	(.L_33 - .L_32)
.L_32:
        /*00ac*/ 	.word	0x00000100
        /*00b0*/ 	.word	0x00000001
        /*00b4*/ 	.word	0x00000001


	//----- nvinfo : EIATTR_CBANK_PARAM_SIZE
	.align		4
.L_33:
        /*00b8*/ 	.byte	0x03, 0x19
        /*00ba*/ 	.short	0x0044


	//----- nvinfo : EIATTR_PARAM_CBANK
	.align		4
        /*00bc*/ 	.byte	0x04, 0x0a
        /*00be*/ 	.short	(.L_35 - .L_34)
	.align		4
.L_34:
        /*00c0*/ 	.word	index@(.nv.constant0.triton_poi_fused__native_batch_norm_legit_no_training_add_convolution_elu_10)
        /*00c4*/ 	.short	0x0210
        /*00c6*/ 	.short	0x0044


	//----- nvinfo : EIATTR_SW_WAR
	.align		4
.L_35:
        /*00c8*/ 	.byte	0x04, 0x36
        /*00ca*/ 	.short	(.L_37 - .L_36)
.L_36:
        /*00cc*/ 	.word	0x00000008
.L_37:


//--------------------- .nv.callgraph             --------------------------
	.section	.nv.callgraph,"",@"SHT_CUDA_CALLGRAPH"
	.align	4
	.sectionentsize	8
	.align		4
        /*0000*/ 	.word	0x00000000
	.align		4
        /*0004*/ 	.word	0xffffffff
	.align		4
        /*0008*/ 	.word	0x00000000
	.align		4
        /*000c*/ 	.word	0xfffffffe
	.align		4
        /*0010*/ 	.word	0x00000000
	.align		4
        /*0014*/ 	.word	0xfffffffd
	.align		4
        /*0018*/ 	.word	0x00000000
	.align		4
        /*001c*/ 	.word	0xfffffffc


//--------------------- .nv.constant4             --------------------------
	.section	.nv.constant4,"a",@progbits
	.align	8
	.align		8
.nv.constant4:
        /*0000*/ 	.dword	_$_str
	.align		8
        /*0008*/ 	.dword	_$_str_$_2


//--------------------- .text.triton_poi_fused__native_batch_norm_legit_no_training_add_convolution_elu_10 --------------------------
	.section	.text.triton_poi_fused__native_batch_norm_legit_no_training_add_convolution_elu_10,"ax",@progbits
	.align	128
        .global         triton_poi_fused__native_batch_norm_legit_no_training_add_convolution_elu_10
        .type           triton_poi_fused__native_batch_norm_legit_no_training_add_convolution_elu_10,@function
        .size           triton_poi_fused__native_batch_norm_legit_no_training_add_convolution_elu_10,(.L_x_1 - triton_poi_fused__native_batch_norm_legit_no_training_add_convolution_elu_10)
        .other          triton_poi_fused__native_batch_norm_legit_no_training_add_convolution_elu_10,@"STO_CUDA_ENTRY STV_DEFAULT"
triton_poi_fused__native_batch_norm_legit_no_training_add_convolution_elu_10:
.text.triton_poi_fused__native_batch_norm_legit_no_training_add_convolution_elu_10:
[----:B------:R-:W-:Y:S01]  /*0000*/  LDC R1, c[0x0][0x28] ;  /* 0x00000a00ff017b82 */ /* 0x000fe20000000800 */
[----:B------:R-:W1:Y:S07]  /*0010*/  S2R R0, SR_TID.X ;  /* 0x0000000000007919 */ /* 0x000e6e0000002100 */
[----:B------:R-:W2:Y:S01]  /*0020*/  LDC.64 R10, c[0x0][0x230] ;  /* 0x00008c00ff0a7b82 */ /* 0x000ea20000000a00 */
[----:B------:R-:W-:Y:S01]  /*0030*/  ULDC.64 UR4, c[0x0][0x208] ;  /* 0x0000820000047ab9 */ /* 0x000fe20000000a00 */
[----:B------:R-:W3:Y:S06]  /*0040*/  S2R R5, SR_CTAID.X ;  /* 0x0000000000057919 */ /* 0x000eec0000002500 */
[----:B------:R-:W4:Y:S08]  /*0050*/  LDC.64 R14, c[0x0][0x220] ;  /* 0x00008800ff0e7b82 */ /* 0x000f300000000a00 */
[----:B------:R-:W5:Y:S08]  /*0060*/  LDC.64 R16, c[0x0][0x228] ;  /* 0x00008a00ff107b82 */ /* 0x000f700000000a00 */
[----:B------:R-:W5:Y:S01]  /*0070*/  LDC.64 R18, c[0x0][0x238] ;  /* 0x00008e00ff127b82 */ /* 0x000f620000000a00 */
[----:B-1----:R-:W-:-:S02]  /*0080*/  SHF.L.U32 R0, R0, 0x1, RZ ;  /* 0x0000000100007819 */ /* 0x002fc400000006ff */
[----:B---3--:R-:W-:Y:S02]  /*0090*/  SHF.R.S32.HI R3, RZ, 0x16, R5 ;  /* 0x00000016ff037819 */ /* 0x008fe40000011405 */
[----:B------:R-:W-:Y:S02]  /*00a0*/  LOP3.LUT R0, R0, 0x1fe, RZ, 0xc0, !PT ;  /* 0x000001fe00007812 */ /* 0x000fe400078ec0ff */
[----:B------:R-:W-:Y:S02]  /*00b0*/  SGXT R3, R3, 0x1 ;  /* 0x000000010303781a */ /* 0x000fe40000000200 */
[----:B------:R-:W-:Y:S02]  /*00c0*/  LEA R0, R5, R0, 0x9 ;  /* 0x0000000005007211 */ /* 0x000fe400078e48ff */
[----:B------:R-:W1:Y:S02]  /*00d0*/  LDC.64 R4, c[0x0][0x240] ;  /* 0x00009000ff047b82 */ /* 0x000e640000000a00 */
[----:B------:R-:W-:-:S04]  /*00e0*/  LEA.HI R3, R3, R0, RZ, 0xc ;  /* 0x0000000003037211 */ /* 0x000fc800078f60ff */
[----:B------:R-:W-:-:S04]  /*00f0*/  SHF.R.S32.HI R3, RZ, 0xc, R3 ;  /* 0x0000000cff037819 */ /* 0x000fc80000011403 */
[----:B------:R-:W-:-:S04]  /*0100*/  LEA.HI R2, R3, R3, RZ, 0x7 ;  /* 0x0000000303027211 */ /* 0x000fc800078f38ff */
[----:B------:R-:W-:-:S04]  /*0110*/  LOP3.LUT R2, R2, 0xffffff80, RZ, 0xc0, !PT ;  /* 0xffffff8002027812 */ /* 0x000fc800078ec0ff */
[----:B------:R-:W-:Y:S02]  /*0120*/  IADD3 R13, R3, -R2, RZ ;  /* 0x80000002030d7210 */ /* 0x000fe40007ffe0ff */
[----:B------:R-:W3:Y:S03]  /*0130*/  LDC.64 R2, c[0x0][0x210] ;  /* 0x00008400ff027b82 */ /* 0x000ee60000000a00 */
[----:B--2---:R-:W-:-:S05]  /*0140*/  IMAD.WIDE R10, R13, 0x4, R10 ;  /* 0x000000040d0a7825 */ /* 0x004fca00078e020a */
[----:B------:R-:W2:Y:S01]  /*0150*/  LDG.E.EL R6, desc[UR4][R10.64] ;  /* 0x000000040a067981 */ /* 0x000ea2000c2e1900 */
[----:B----4-:R-:W-:-:S04]  /*0160*/  IMAD.WIDE R14, R13, 0x4, R14 ;  /* 0x000000040d0e7825 */ /* 0x010fc800078e020e */
[C---:B-----5:R-:W-:Y:S01]  /*0170*/  IMAD.WIDE R16, R13.reuse, 0x4, R16 ;  /* 0x000000040d107825 */ /* 0x060fe200078e0210 */
[----:B------:R-:W4:Y:S03]  /*0180*/  LDG.E.EL R7, desc[UR4][R14.64] ;  /* 0x000000040e077981 */ /* 0x000f26000c2e1900 */
[C---:B0-----:R-:W-:Y:S01]  /*0190*/  IMAD.WIDE R18, R13.reuse, 0x4, R18 ;  /* 0x000000040d127825 */ /* 0x041fe200078e0212 */
[----:B------:R0:W5:Y:S03]  /*01a0*/  LDG.E.EL R10, desc[UR4][R16.64] ;  /* 0x00000004100a7981 */ /* 0x000166000c2e1900 */
[----:B---3--:R-:W-:Y:S01]  /*01b0*/  IMAD.WIDE R2, R0, 0x4, R2 ;  /* 0x0000000400027825 */ /* 0x008fe200078e0202 */
[----:B------:R-:W3:Y:S04]  /*01c0*/  LDG.E.EL R11, desc[UR4][R18.64] ;  /* 0x00000004120b7981 */ /* 0x000ee8000c2e1900 */
[----:B------:R-:W4:Y:S01]  /*01d0*/  LDG.E.64 R8, desc[UR4][R2.64] ;  /* 0x0000000402087981 */ /* 0x000f22000c1e1b00 */
[----:B-1----:R-:W-:-:S02]  /*01e0*/  IMAD.WIDE R12, R13, 0x4, R4 ;  /* 0x000000040d0c7825 */ /* 0x002fc400078e0204 */
[----:B------:R-:W1:Y:S04]  /*01f0*/  LDC.64 R4, c[0x0][0x248] ;  /* 0x00009200ff047b82 */ /* 0x000e680000000a00 */
[----:B------:R0:W3:Y:S01]  /*0200*/  LDG.E.EL R12, desc[UR4][R12.64] ;  /* 0x000000040c0c7981 */ /* 0x0000e2000c2e1900 */
[----:B-1----:R-:W-:-:S06]  /*0210*/  IMAD.WIDE R4, R0, 0x4, R4 ;  /* 0x0000000400047825 */ /* 0x002fcc00078e0204 */
[----:B------:R-:W3:Y:S01]  /*0220*/  LDG.E.64 R4, desc[UR4][R4.64] ;  /* 0x0000000404047981 */ /* 0x000ee2000c1e1b00 */
[----:B0-----:R-:W-:Y:S01]  /*0230*/  HFMA2.MMA R16, -RZ, RZ, 1.625, 0 ;  /* 0x3e800000ff107435 */ /* 0x001fe200000001ff */
[----:B--2---:R-:W-:-:S04]  /*0240*/  FADD R14, R6, 9.9999997473787516356e-06 ;  /* 0x3727c5ac060e7421 */ /* 0x004fc80000000000 */
[----:B------:R-:W0:Y:S02]  /*0250*/  MUFU.SQRT R15, R14 ;  /* 0x0000000e000f7308 */ /* 0x000e240000002000 */
[C---:B0-----:R-:W-:Y:S02]  /*0260*/  FSETP.GT.AND P0, PT, R15.reuse, 8.50705917302346158658e+37, PT ;  /* 0x7e8000000f00780b */ /* 0x041fe40003f04000 */
[----:B------:R-:W-:-:S11]  /*0270*/  FSETP.GEU.AND P1, PT, R15, 1.175494350822287508e-38, PT ;  /* 0x008000000f00780b */ /* 0x000fd60003f2e000 */
[----:B------:R-:W-:-:S04]  /*0280*/  @P0 FMUL R15, R15, 0.25 ;  /* 0x3e8000000f0f0820 */ /* 0x000fc80000400000 */
[----:B------:R-:W-:-:S06]  /*0290*/  @!P1 FMUL R15, R15, 16777216 ;  /* 0x4b8000000f0f9820 */ /* 0x000fcc0000400000 */
[----:B------:R-:W0:Y:S01]  /*02a0*/  MUFU.RCP R15, R15 ;  /* 0x0000000f000f7308 */ /* 0x000e220000001000 */
[----:B------:R-:W-:Y:S01]  /*02b0*/  FSEL R16, R16, 1, P0 ;  /* 0x3f80000010107808 */ /* 0x000fe20000000000 */
[----:B----4-:R-:W-:-:S04]  /*02c0*/  FADD R6, R8, R7 ;  /* 0x0000000708067221 */ /* 0x010fc80000000000 */
[----:B------:R-:W-:Y:S01]  /*02d0*/  @!P1 FMUL R16, R16, 16777216 ;  /* 0x4b80000010109820 */ /* 0x000fe20000400000 */
[C---:B-----5:R-:W-:Y:S01]  /*02e0*/  FADD R8, -R10.reuse, R6 ;  /* 0x000000060a087221 */ /* 0x060fe20000000100 */
[----:B------:R-:W-:Y:S02]  /*02f0*/  FADD R7, R9, R7 ;  /* 0x0000000709077221 */ /* 0x000fe40000000000 */
[----:B0-----:R-:W-:Y:S02]  /*0300*/  FMUL R13, R15, R16 ;  /* 0x000000100f0d7220 */ /* 0x001fe40000400000 */
[----:B------:R-:W-:Y:S02]  /*0310*/  FADD R10, -R10, R7 ;  /* 0x000000070a0a7221 */ /* 0x000fe40000000100 */
[-C--:B------:R-:W-:Y:S02]  /*0320*/  FMUL R8, R8, R13.reuse ;  /* 0x0000000d08087220 */ /* 0x080fe40000400000 */
[----:B------:R-:W-:-:S02]  /*0330*/  FMUL R13, R10, R13 ;  /* 0x0000000d0a0d7220 */ /* 0x000fc40000400000 */
[C-C-:B---3--:R-:W-:Y:S02]  /*0340*/  FFMA R9, R11.reuse, R8, R12.reuse ;  /* 0x000000080b097223 */ /* 0x148fe4000000000c */
[----:B------:R-:W-:Y:S02]  /*0350*/  FFMA R11, R11, R13, R12 ;  /* 0x0000000d0b0b7223 */ /* 0x000fe4000000000c */
[----:B------:R-:W-:Y:S02]  /*0360*/  FMUL R10, R9, 1.4426950216293334961 ;  /* 0x3fb8aa3b090a7820 */ /* 0x000fe40000400000 */
[----:B------:R-:W-:-:S04]  /*0370*/  FMUL R14, R11, 1.4426950216293334961 ;  /* 0x3fb8aa3b0b0e7820 */ /* 0x000fc80000400000 */
[----:B------:R-:W0:Y:S01]  /*0380*/  FRND R10, R10 ;  /* 0x0000000a000a7307 */ /* 0x000e220000201000 */
[----:B------:R-:W-:Y:S01]  /*0390*/  FADD.FTZ R8, |R9|, -RZ ;  /* 0x800000ff09087221 */ /* 0x000fe20000010200 */
[----:B------:R-:W-:-:S06]  /*03a0*/  FADD.FTZ R12, |R11|, -RZ ;  /* 0x800000ff0b0c7221 */ /* 0x000fcc0000010200 */
[----:B------:R-:W1:Y:S01]  /*03b0*/  FRND R14, R14 ;  /* 0x0000000e000e7307 */ /* 0x000e620000201000 */
[----:B------:R-:W-:Y:S02]  /*03c0*/  FSETP.GEU.AND P0, PT, R8, 0.40999999642372131348, PT ;  /* 0x3ed1eb850800780b */ /* 0x000fe40003f0e000 */
[----:B------:R-:W-:Y:S02]  /*03d0*/  FSETP.GEU.AND P1, PT, R12, 0.40999999642372131348, PT ;  /* 0x3ed1eb850c00780b */ /* 0x000fe40003f2e000 */
[----:B0-----:R-:W-:Y:S02]  /*03e0*/  FSEL R12, R10, RZ, P0 ;  /* 0x000000ff0a0c7208 */ /* 0x001fe40000000000 */
[----:B------:R-:W-:-:S03]  /*03f0*/  MOV R8, 0x3ab5ebe6 ;  /* 0x3ab5ebe600087802 */ /* 0x000fc60000000f00 */
[----:B------:R-:W-:Y:S01]  /*0400*/  FFMA.FTZ R13, -R12, 0.693145751953125, R9 ;  /* 0x3f3172000c0d7823 */ /* 0x000fe20000010109 */
[----:B-1----:R-:W-:-:S03]  /*0410*/  FSEL R16, R14, RZ, P1 ;  /* 0x000000ff0e107208 */ /* 0x002fc60000800000 */
[C---:B------:R-:W-:Y:S01]  /*0420*/  FFMA.FTZ R15, -R12.reuse, 1.428606765330187045e-06, R13 ;  /* 0x35bfbe8e0c0f7823 */ /* 0x040fe2000001010d */
[----:B------:R-:W-:Y:S01]  /*0430*/  FSETP.NEU.AND P0, PT, R12, 128, PT ;  /* 0x430000000c00780b */ /* 0x000fe20003f0d000 */
[----:B------:R-:W-:-:S03]  /*0440*/  FFMA.FTZ R17, -R16, 0.693145751953125, R11 ;  /* 0x3f31720010117823 */ /* 0x000fc6000001010b */
[----:B------:R-:W-:Y:S01]  /*0450*/  FSEL R10, R12, 127, P0 ;  /* 0x42fe00000c0a7808 */ /* 0x000fe20000000000 */
[C---:B------:R-:W-:Y:S01]  /*0460*/  FFMA.FTZ R12, R15.reuse, R8, 0.0083824126049876213074 ;  /* 0x3c0956630f0c7423 */ /* 0x040fe20000010008 */
[C---:B------:R-:W-:Y:S01]  /*0470*/  FSETP.NEU.AND P4, PT, R16.reuse, 128, PT ;  /* 0x430000001000780b */ /* 0x040fe20003f8d000 */
[C---:B------:R-:W-:Y:S01]  /*0480*/  FFMA.FTZ R19, -R16.reuse, 1.428606765330187045e-06, R17 ;  /* 0x35bfbe8e10137823 */ /* 0x040fe20000010111 */
[----:B------:R-:W0:Y:S01]  /*0490*/  MUFU.EX2 R13, R10 ;  /* 0x0000000a000d7308 */ /* 0x000e220000000800 */
[----:B------:R-:W-:Y:S01]  /*04a0*/  FFMA.FTZ R14, R15, R12, 0.041667830199003219604 ;  /* 0x3d2aabe30f0e7423 */ /* 0x000fe2000001000c */
[----:B------:R-:W-:Y:S01]  /*04b0*/  FSEL R12, R16, 127, P4 ;  /* 0x42fe0000100c7808 */ /* 0x000fe20002000000 */
[----:B------:R-:W-:Y:S02]  /*04c0*/  FFMA.FTZ R18, R19, R8, 0.0083824126049876213074 ;  /* 0x3c09566313127423 */ /* 0x000fe40000010008 */
[----:B------:R-:W-:Y:S02]  /*04d0*/  FFMA.FTZ R14, R15, R14, 0.16666397452354431152 ;  /* 0x3e2aa9f60f0e7423 */ /* 0x000fe4000001000e */
[----:B------:R-:W-:Y:S01]  /*04e0*/  FFMA.FTZ R18, R19, R18, 0.041667830199003219604 ;  /* 0x3d2aabe313127423 */ /* 0x000fe20000010012 */
[----:B------:R-:W1:Y:S01]  /*04f0*/  MUFU.EX2 R17, R12 ;  /* 0x0000000c00117308 */ /* 0x000e620000000800 */
[----:B------:R-:W-:-:S02]  /*0500*/  FFMA.FTZ R14, R15, R14, 0.49999994039535522461 ;  /* 0x3efffffe0f0e7423 */ /* 0x000fc4000001000e */
[----:B------:R-:W-:Y:S02]  /*0510*/  FFMA.FTZ R18, R19, R18, 0.16666397452354431152 ;  /* 0x3e2aa9f613127423 */ /* 0x000fe40000010012 */
[----:B------:R-:W-:Y:S02]  /*0520*/  FMUL R14, R15, R14 ;  /* 0x0000000e0f0e7220 */ /* 0x000fe40000400000 */
[----:B------:R-:W-:Y:S01]  /*0530*/  FFMA.FTZ R18, R19, R18, 0.49999994039535522461 ;  /* 0x3efffffe13127423 */ /* 0x000fe20000010012 */
[----:B0-----:R-:W-:Y:S01]  /*0540*/  FADD R16, R13, -1 ;  /* 0xbf8000000d107421 */ /* 0x001fe20000000000 */
[----:B------:R-:W-:Y:S02]  /*0550*/  FFMA.FTZ R14, R15, R14, R15 ;  /* 0x0000000e0f0e7223 */ /* 0x000fe4000001000f */
[----:B------:R-:W-:Y:S02]  /*0560*/  FMUL R18, R19, R18 ;  /* 0x0000001213127220 */ /* 0x000fe40000400000 */
[----:B------:R-:W-:-:S02]  /*0570*/  FFMA.FTZ R13, R13, R14, R16 ;  /* 0x0000000e0d0d7223 */ /* 0x000fc40000010010 */
[----:B------:R-:W-:Y:S01]  /*0580*/  FFMA.FTZ R18, R19, R18, R19 ;  /* 0x0000001213127223 */ /* 0x000fe20000010013 */
[----:B-1----:R-:W-:Y:S01]  /*0590*/  FADD R20, R17, -1 ;  /* 0xbf80000011147421 */ /* 0x002fe20000000000 */
[----:B------:R-:W-:Y:S01]  /*05a0*/  @!P0 FADD R13, R13, R13 ;  /* 0x0000000d0d0d8221 */ /* 0x000fe20000000000 */
[----:B------:R-:W-:Y:S02]  /*05b0*/  FSETP.NEU.AND P1, PT, R9, RZ, PT ;  /* 0x000000ff0900720b */ /* 0x000fe40003f2d000 */
[----:B------:R-:W-:Y:S01]  /*05c0*/  FFMA.FTZ R17, R17, R18, R20 ;  /* 0x0000001211117223 */ /* 0x000fe20000010014 */
[----:B------:R-:W-:Y:S02]  /*05d0*/  FSETP.NEU.AND P0, PT, R11, RZ, PT ;  /* 0x000000ff0b00720b */ /* 0x000fe40003f0d000 */
[----:B------:R-:W-:Y:S01]  /*05e0*/  FSETP.GT.AND P3, PT, R10, 128, PT ;  /* 0x430000000a00780b */ /* 0x000fe20003f64000 */
[----:B------:R-:W-:Y:S01]  /*05f0*/  @!P4 FADD R17, R17, R17 ;  /* 0x000000111111c221 */ /* 0x000fe20000000000 */
[----:B------:R-:W-:-:S02]  /*0600*/  FSETP.GT.AND P4, PT, R12, 128, PT ;  /* 0x430000000c00780b */ /* 0x000fc40003f84000 */
[----:B------:R-:W-:Y:S02]  /*0610*/  FSETP.GEU.AND P2, PT, R10, -25, PT ;  /* 0xc1c800000a00780b */ /* 0x000fe40003f4e000 */
[----:B------:R-:W-:Y:S02]  /*0620*/  FSEL R13, R13, +INF , !P3 ;  /* 0x7f8000000d0d7808 */ /* 0x000fe40005800000 */
[----:B------:R-:W-:Y:S02]  /*0630*/  FSETP.GEU.AND P3, PT, R12, -25, PT ;  /* 0xc1c800000c00780b */ /* 0x000fe40003f6e000 */
[----:B------:R-:W-:Y:S02]  /*0640*/  FSEL R17, R17, +INF , !P4 ;  /* 0x7f80000011117808 */ /* 0x000fe40006000000 */
[----:B------:R-:W-:Y:S01]  /*0650*/  FSEL R10, R13, -1, P2 ;  /* 0xbf8000000d0a7808 */ /* 0x000fe20001000000 */
[----:B------:R-:W-:Y:S01]  /*0660*/  @!P1 FADD R10, R9, R9 ;  /* 0x00000009090a9221 */ /* 0x000fe20000000000 */
[----:B------:R-:W-:Y:S01]  /*0670*/  FSEL R12, R17, -1, P3 ;  /* 0xbf800000110c7808 */ /* 0x000fe20001800000 */
[----:B------:R-:W-:Y:S01]  /*0680*/  @!P0 FADD R12, R11, R11 ;  /* 0x0000000b0b0c8221 */ /* 0x000fe20000000000 */
[----:B------:R-:W-:-:S02]  /*0690*/  FSETP.GT.AND P1, PT, R9, RZ, PT ;  /* 0x000000ff0900720b */ /* 0x000fc40003f24000 */
[----:B------:R-:W-:Y:S02]  /*06a0*/  FSETP.GT.AND P0, PT, R11, RZ, PT ;  /* 0x000000ff0b00720b */ /* 0x000fe40003f04000 */
[----:B------:R-:W-:Y:S02]  /*06b0*/  FSEL R13, R9, R10, P1 ;  /* 0x0000000a090d7208 */ /* 0x000fe40000800000 */
[----:B------:R-:W-:-:S03]  /*06c0*/  FSEL R12, R11, R12, P0 ;  /* 0x0000000c0b0c7208 */ /* 0x000fc60000000000 */
[----:B------:R-:W-:Y:S02]  /*06d0*/  FADD R10, R4, R13 ;  /* 0x0000000d040a7221 */ /* 0x000fe40000000000 */
[----:B------:R-:W-:Y:S02]  /*06e0*/  FADD R9, R5, R12 ;  /* 0x0000000c05097221 */ /* 0x000fe40000000000 */
        /* <DEDUP_REMOVED lines=8> */
[----:B0-----:R-:W-:-:S04]  /*0770*/  FSEL R17, R11, RZ, P0 ;  /* 0x000000ff0b117208 */ /* 0x001fc80000000000 */
[----:B------:R-:W-:Y:S02]  /*0780*/  FSETP.NEU.AND P3, PT, R17, 128, PT ;  /* 0x430000001100780b */ /* 0x000fe40003f6d000 */
[----:B-1----:R-:W-:Y:S01]  /*0790*/  FSEL R14, R15, RZ, P1 ;  /* 0x000000ff0f0e7208 */ /* 0x002fe20000800000 */
[C---:B------:R-:W-:Y:S01]  /*07a0*/  FFMA.FTZ R16, -R17.reuse, 0.693145751953125, R10 ;  /* 0x3f31720011107823 */ /* 0x040fe2000001010a */
[----:B------:R-:W-:-:S03]  /*07b0*/  FSEL R11, R17, 127, P3 ;  /* 0x42fe0000110b7808 */ /* 0x000fc60001800000 */
[C---:B------:R-:W-:Y:S01]  /*07c0*/  FFMA.FTZ R19, -R14.reuse, 0.693145751953125, R9 ;  /* 0x3f3172000e137823 */ /* 0x040fe20000010109 */
[----:B------:R-:W-:Y:S01]  /*07d0*/  FFMA.FTZ R17, -R17, 1.428606765330187045e-06, R16 ;  /* 0x35bfbe8e11117823 */ /* 0x000fe20000010110 */
[C---:B------:R-:W-:Y:S02]  /*07e0*/  FSETP.NEU.AND P2, PT, R14.reuse, 128, PT ;  /* 0x430000000e00780b */ /* 0x040fe40003f4d000 */
[----:B------:R-:W-:Y:S01]  /*07f0*/  FFMA.FTZ R15, -R14, 1.428606765330187045e-06, R19 ;  /* 0x35bfbe8e0e0f7823 */ /* 0x000fe20000010113 */
[----:B------:R-:W-:-:S03]  /*0800*/  FFMA.FTZ R18, R17, R8, 0.0083824126049876213074 ;  /* 0x3c09566311127423 */ /* 0x000fc60000010008 */
[----:B------:R-:W-:Y:S01]  /*0810*/  FFMA.FTZ R20, R15, R8, 0.0083824126049876213074 ;  /* 0x3c0956630f147423 */ /* 0x000fe20000010008 */
[----:B------:R-:W-:Y:S01]  /*0820*/  FSEL R8, R14, 127, P2 ;  /* 0x42fe00000e087808 */ /* 0x000fe20001000000 */
[----:B------:R-:W-:Y:S02]  /*0830*/  FFMA.FTZ R14, R17, R18, 0.041667830199003219604 ;  /* 0x3d2aabe3110e7423 */ /* 0x000fe40000010012 */
[----:B------:R-:W-:Y:S01]  /*0840*/  FFMA.FTZ R20, R15, R20, 0.041667830199003219604 ;  /* 0x3d2aabe30f147423 */ /* 0x000fe20000010014 */
[----:B------:R-:W0:Y:S01]  /*0850*/  MUFU.EX2 R18, R8 ;  /* 0x0000000800127308 */ /* 0x000e220000000800 */
[----:B------:R-:W-:Y:S02]  /*0860*/  FFMA.FTZ R14, R17, R14, 0.16666397452354431152 ;  /* 0x3e2aa9f6110e7423 */ /* 0x000fe4000001000e */
[----:B------:R-:W-:Y:S02]  /*0870*/  FFMA.FTZ R20, R15, R20, 0.16666397452354431152 ;  /* 0x3e2aa9f60f147423 */ /* 0x000fe40000010014 */
[----:B------:R-:W-:-:S03]  /*0880*/  FFMA.FTZ R14, R17, R14, 0.49999994039535522461 ;  /* 0x3efffffe110e7423 */ /* 0x000fc6000001000e */
[----:B------:R-:W1:Y:S01]  /*0890*/  MUFU.EX2 R16, R11 ;  /* 0x0000000b00107308 */ /* 0x000e620000000800 */
[----:B------:R-:W-:Y:S01]  /*08a0*/  FFMA.FTZ R20, R15, R20, 0.49999994039535522461 ;  /* 0x3efffffe0f147423 */ /* 0x000fe20000010014 */
[----:B------:R-:W-:-:S03]  /*08b0*/  FMUL R14, R17, R14 ;  /* 0x0000000e110e7220 */ /* 0x000fc60000400000 */
[----:B------:R-:W-:Y:S01]  /*08c0*/  FMUL R20, R15, R20 ;  /* 0x000000140f147220 */ /* 0x000fe20000400000 */
[----:B------:R-:W-:Y:S01]  /*08d0*/  FFMA.FTZ R17, R17, R14, R17 ;  /* 0x0000000e11117223 */ /* 0x000fe20000010011 */
[----:B0-----:R-:W-:Y:S02]  /*08e0*/  FADD R23, R18, -1 ;  /* 0xbf80000012177421 */ /* 0x001fe40000000000 */
[----:B------:R-:W-:Y:S02]  /*08f0*/  FFMA.FTZ R21, R15, R20, R15 ;  /* 0x000000140f157223 */ /* 0x000fe4000001000f */
[----:B------:R-:W0:Y:S01]  /*0900*/  LDC.64 R14, c[0x0][0x218] ;  /* 0x00008600ff0e7b82 */ /* 0x000e220000000a00 */
[----:B-1----:R-:W-:Y:S01]  /*0910*/  FADD R19, R16, -1 ;  /* 0xbf80000010137421 */ /* 0x002fe20000000000 */
[----:B------:R-:W-:Y:S01]  /*0920*/  FFMA.FTZ R18, R18, R21, R23 ;  /* 0x0000001512127223 */ /* 0x000fe20000010017 */
[----:B------:R-:W-:Y:S02]  /*0930*/  FSETP.NEU.AND P0, PT, R10, RZ, PT ;  /* 0x000000ff0a00720b */ /* 0x000fe40003f0d000 */
[----:B------:R-:W-:Y:S01]  /*0940*/  FFMA.FTZ R16, R16, R17, R19 ;  /* 0x0000001110107223 */ /* 0x000fe20000010013 */
[----:B------:R-:W-:Y:S01]  /*0950*/  FSETP.NEU.AND P1, PT, R9, RZ, PT ;  /* 0x000000ff0900720b */ /* 0x000fe20003f2d000 */
[----:B------:R-:W-:Y:S01]  /*0960*/  @!P2 FADD R18, R18, R18 ;  /* 0x000000121212a221 */ /* 0x000fe20000000000 */
[----:B------:R-:W-:Y:S01]  /*0970*/  FSETP.GT.AND P4, PT, R8, 128, PT ;  /* 0x430000000800780b */ /* 0x000fe20003f84000 */
[----:B------:R-:W-:Y:S01]  /*0980*/  @!P3 FADD R16, R16, R16 ;  /* 0x000000101010b221 */ /* 0x000fe20000000000 */
[----:B------:R-:W-:-:S02]  /*0990*/  FSETP.GT.AND P3, PT, R11, 128, PT ;  /* 0x430000000b00780b */ /* 0x000fc40003f64000 */
[----:B------:R-:W-:Y:S02]  /*09a0*/  FSETP.GEU.AND P2, PT, R8, -25, PT ;  /* 0xc1c800000800780b */ /* 0x000fe40003f4e000 */
[----:B------:R-:W-:Y:S02]  /*09b0*/  FSEL R18, R18, +INF , !P4 ;  /* 0x7f80000012127808 */ /* 0x000fe40006000000 */
[----:B------:R-:W-:Y:S02]  /*09c0*/  FSETP.GEU.AND P4, PT, R11, -25, PT ;  /* 0xc1c800000b00780b */ /* 0x000fe40003f8e000 */
[----:B------:R-:W-:Y:S01]  /*09d0*/  FSEL R16, R16, +INF , !P3 ;  /* 0x7f80000010107808 */ /* 0x000fe20005800000 */
[----:B------:R-:W-:Y:S01]  /*09e0*/  FADD R11, R10, R10 ;  /* 0x0000000a0a0b7221 */ /* 0x000fe20000000000 */
[----:B------:R-:W-:Y:S01]  /*09f0*/  FSEL R18, R18, -1, P2 ;  /* 0xbf80000012127808 */ /* 0x000fe20001000000 */
[----:B------:R-:W-:Y:S01]  /*0a00*/  @!P1 FADD R18, R9, R9 ;  /* 0x0000000909129221 */ /* 0x000fe20000000000 */
[----:B------:R-:W-:-:S02]  /*0a10*/  @P0 FSEL R11, R16, -1, P4 ;  /* 0xbf800000100b0808 */ /* 0x000fc40002000000 */
[----:B------:R-:W-:Y:S02]  /*0a20*/  FSETP.GT.AND P2, PT, R13, -R4, PT ;  /* 0x800000040d00720b */ /* 0x000fe40003f44000 */
[----:B------:R-:W-:Y:S01]  /*0a30*/  FSETP.GT.AND P0, PT, R12, -R5, PT ;  /* 0x800000050c00720b */ /* 0x000fe20003f04000 */
[----:B0-----:R-:W-:Y:S01]  /*0a40*/  IMAD.WIDE R14, R0, 0x4, R14 ;  /* 0x00000004000e7825 */ /* 0x001fe200078e020e */
[----:B------:R-:W-:Y:S02]  /*0a50*/  FSEL R8, R10, R11, P2 ;  /* 0x0000000b0a087208 */ /* 0x000fe40001000000 */
[----:B------:R-:W-:Y:S01]  /*0a60*/  FSEL R9, R9, R18, P0 ;  /* 0x0000001209097208 */ /* 0x000fe20000000000 */
[----:B------:R-:W-:Y:S04]  /*0a70*/  STG.E.64 desc[UR4][R2.64], R6 ;  /* 0x0000000602007986 */ /* 0x000fe8000c101b04 */
[----:B------:R-:W-:Y:S01]  /*0a80*/  STG.E.64 desc[UR4][R14.64], R8 ;  /* 0x000000080e007986 */ /* 0x000fe2000c101b04 */
[----:B------:R-:W-:Y:S05]  /*0a90*/  EXIT ;  /* 0x000000000000794d */ /* 0x000fea0003800000 */
.L_x_0:
[----:B------:R-:W-:-:S00]  /*0aa0*/  BRA `(.L_x_0) ;  /* 0xfffffffc00fc7947 */ /* 0x000fc0000383ffff */
[----:B------:R-:W-:-:S00]  /*0ab0*/  NOP ;  /* 0x0000000000007918 */ /* 0x000fc00000000000 */
        /* <DEDUP_REMOVED lines=12> */
.L_x_1:


//--------------------- .nv.global.init           --------------------------
	.section	.nv.global.init,"aw",@progbits
.nv.global.init:
	.type		_$_str,@object
	.size		_$_str,(_$_str_$_2 - _$_str)
_$_str:
        /*0000*/ 	.byte	0x5f, 0x5f, 0x43, 0x55, 0x44, 0x41, 0x5f, 0x46, 0x54, 0x5a, 0x00
	.type		_$_str_$_2,@object
	.size		_$_str_$_2,(.L_1 - _$_str_$_2)
_$_str_$_2:
        /*000b*/ 	.byte	0x5f, 0x5f, 0x43, 0x55, 0x44, 0x41, 0x5f, 0x50, 0x52, 0x45, 0x43, 0x5f, 0x53, 0x51, 0x52, 0x54
        /*001b*/ 	.byte	0x00
.L_1:


//--------------------- .nv.constant0.triton_poi_fused__native_batch_norm_legit_no_training_add_convolution_elu_10 --------------------------
	.section	.nv.constant0.triton_poi_fused__native_batch_norm_legit_no_training_add_convolution_elu_10,"a",@progbits
	.sectionflags	@""
	.align	4
.nv.constant0.triton_poi_fused__native_batch_norm_legit_no_training_add_convolution_elu_10:
	.zero		596
